	.headerflags	@"EF_CUDA_TEXMODE_UNIFIED EF_CUDA_64BIT_ADDRESS EF_CUDA_ACCELERATORS EF_CUDA_SM90 EF_CUDA_VIRTUAL_SM(EF_CUDA_SM90)"
	.elftype	@"ET_EXEC"


//--------------------- .nv.info                  --------------------------
	.section	.nv.info,"",@"SHT_CUDA_INFO"
	.align	4


	//----- nvinfo : EIATTR_REGCOUNT
	.align		4
        /*0000*/ 	.byte	0x04, 0x2f
        /*0002*/ 	.short	(.L_1 - .L_0)
	.align		4
.L_0:
        /*0004*/ 	.word	index@(triton_poi_fused_mul_sigmoid_46)
        /*0008*/ 	.word	0x0000000c


	//----- nvinfo : EIATTR_MIN_STACK_SIZE
	.align		4
.L_1:
        /*000c*/ 	.byte	0x04, 0x12
        /*000e*/ 	.short	(.L_3 - .L_2)
	.align		4
.L_2:
        /*0010*/ 	.word	index@(triton_poi_fused_mul_sigmoid_46)
        /*0014*/ 	.word	0x00000000


	//----- nvinfo : EIATTR_FRAME_SIZE
	.align		4
.L_3:
        /*0018*/ 	.byte	0x04, 0x11
        /*001a*/ 	.short	(.L_5 - .L_4)
	.align		4
.L_4:
        /*001c*/ 	.word	index@(triton_poi_fused_mul_sigmoid_46)
        /*0020*/ 	.word	0x00000000


	//----- nvinfo : EIATTR_MIN_STACK_SIZE
	.align		4
.L_5:
        /*0024*/ 	.byte	0x04, 0x12
        /*0026*/ 	.short	(.L_7 - .L_6)
	.align		4
.L_6:
        /*0028*/ 	.word	index@(triton_poi_fused_mul_sigmoid_46)
        /*002c*/ 	.word	0x00000000
.L_7:


//--------------------- .nv.info.triton_poi_fused_mul_sigmoid_46 --------------------------
	.section	.nv.info.triton_poi_fused_mul_sigmoid_46,"",@"SHT_CUDA_INFO"
	.sectionflags	@""
	.align	4


	//----- nvinfo : EIATTR_CUDA_API_VERSION
	.align		4
        /*0000*/ 	.byte	0x04, 0x37
        /*0002*/ 	.short	(.L_9 - .L_8)
.L_8:
        /*0004*/ 	.word	0x0000007c


	//----- nvinfo : EIATTR_KPARAM_INFO
	.align		4
.L_9:
        /*0008*/ 	.byte	0x04, 0x17
        /*000a*/ 	.short	(.L_11 - .L_10)
.L_10:
        /*000c*/ 	.word	0x00000000
        /*0010*/ 	.short	0x0002
        /*0012*/ 	.short	0x0010
        /*0014*/ 	.byte	0x00, 0xf0, 0x11, 0x00


	//----- nvinfo : EIATTR_KPARAM_INFO
	.align		4
.L_11:
        /*0018*/ 	.byte	0x04, 0x17
        /*001a*/ 	.short	(.L_13 - .L_12)
.L_12:
        /*001c*/ 	.word	0x00000000
        /*0020*/ 	.short	0x0001
        /*0022*/ 	.short	0x0008
        /*0024*/ 	.byte	0x00, 0xf4, 0x21, 0x00


	//----- nvinfo : EIATTR_KPARAM_INFO
	.align		4
.L_13:
        /*0028*/ 	.byte	0x04, 0x17
        /*002a*/ 	.short	(.L_15 - .L_14)
.L_14:
        /*002c*/ 	.word	0x00000000
        /*0030*/ 	.short	0x0000
        /*0032*/ 	.short	0x0000
        /*0034*/ 	.byte	0x00, 0xf4, 0x21, 0x00


	//----- nvinfo : EIATTR_SPARSE_MMA_MASK
	.align		4
.L_15:
        /*0038*/ 	.byte	0x03, 0x50
        /*003a*/ 	.short	0x0000


	//----- nvinfo : EIATTR_MAXREG_COUNT
	.align		4
        /*003c*/ 	.byte	0x03, 0x1b
        /*003e*/ 	.short	0x00ff


	//----- nvinfo : EIATTR_EXIT_INSTR_OFFSETS
	.align		4
        /*0040*/ 	.byte	0x04, 0x1c
        /*0042*/ 	.short	(.L_17 - .L_16)


	//   ....[0]....
.L_16:
        /*0044*/ 	.word	0x000002e0


	//----- nvinfo : EIATTR_REQNTID
	.align		4
.L_17:
        /*0048*/ 	.byte	0x04, 0x10
        /*004a*/ 	.short	(.L_19 - .L_18)
.L_18:
        /*004c*/ 	.word	0x00000080
        /*0050*/ 	.word	0x00000001
        /*0054*/ 	.word	0x00000001


	//----- nvinfo : EIATTR_CBANK_PARAM_SIZE
	.align		4
.L_19:
        /*0058*/ 	.byte	0x03, 0x19
        /*005a*/ 	.short	0x0014


	//----- nvinfo : EIATTR_PARAM_CBANK
	.align		4
        /*005c*/ 	.byte	0x04, 0x0a
        /*005e*/ 	.short	(.L_21 - .L_20)
	.align		4
.L_20:
        /*0060*/ 	.word	index@(.nv.constant0.triton_poi_fused_mul_sigmoid_46)
        /*0064*/ 	.short	0x0210
        /*0066*/ 	.short	0x0014


	//----- nvinfo : EIATTR_SW_WAR
	.align		4
.L_21:
        /*0068*/ 	.byte	0x04, 0x36
        /*006a*/ 	.short	(.L_23 - .L_22)
.L_22:
        /*006c*/ 	.word	0x00000008
.L_23:


//--------------------- .nv.callgraph             --------------------------
	.section	.nv.callgraph,"",@"SHT_CUDA_CALLGRAPH"
	.align	4
	.sectionentsize	8
	.align		4
        /*0000*/ 	.word	0x00000000
	.align		4
        /*0004*/ 	.word	0xffffffff
	.align		4
        /*0008*/ 	.word	0x00000000
	.align		4
        /*000c*/ 	.word	0xfffffffe
	.align		4
        /*0010*/ 	.word	0x00000000
	.align		4
        /*0014*/ 	.word	0xfffffffd
	.align		4
        /*0018*/ 	.word	0x00000000
	.align		4
        /*001c*/ 	.word	0xfffffffc


//--------------------- .text.triton_poi_fused_mul_sigmoid_46 --------------------------
	.section	.text.triton_poi_fused_mul_sigmoid_46,"ax",@progbits
	.align	128
        .global         triton_poi_fused_mul_sigmoid_46
        .type           triton_poi_fused_mul_sigmoid_46,@function
        .size           triton_poi_fused_mul_sigmoid_46,(.L_x_1 - triton_poi_fused_mul_sigmoid_46)
        .other          triton_poi_fused_mul_sigmoid_46,@"STO_CUDA_ENTRY STV_DEFAULT"
triton_poi_fused_mul_sigmoid_46:
.text.triton_poi_fused_mul_sigmoid_46:
[----:B------:R-:W-:Y:S01]  /*0000*/  LDC R1, c[0x0][0x28] ;  /* 0x00000a00ff017b82 */ /* 0x000fe20000000800 */
[----:B------:R-:W1:Y:S07]  /*0010*/  S2R R0, SR_TID.X ;  /* 0x0000000000007919 */ /* 0x000e6e0000002100 */
[----:B------:R-:W2:Y:S01]  /*0020*/  LDC.64 R2, c[0x0][0x210] ;  /* 0x00008400ff027b82 */ /* 0x000ea20000000a00 */
[----:B------:R-:W-:Y:S01]  /*0030*/  ULDC.64 UR4, c[0x0][0x208] ;  /* 0x0000820000047ab9 */ /* 0x000fe20000000a00 */
[----:B------:R-:W3:Y:S06]  /*0040*/  S2R R7, SR_CTAID.X ;  /* 0x0000000000077919 */ /* 0x000eec0000002500 */
[----:B------:R-:W4:Y:S01]  /*0050*/  LDC.64 R4, c[0x0][0x218] ;  /* 0x00008600ff047b82 */ /* 0x000f220000000a00 */
[----:B-1----:R-:W-:-:S04]  /*0060*/  LOP3.LUT R0, R0, 0x7f, RZ, 0xc0, !PT ;  /* 0x0000007f00007812 */ /* 0x002fc800078ec0ff */
[----:B---3--:R-:W-:-:S05]  /*0070*/  LEA R7, R7, R0, 0x7 ;  /* 0x0000000007077211 */ /* 0x008fca00078e38ff */
[----:B------:R-:W-:-:S04]  /*0080*/  IMAD.HI R0, R7, 0x2aaaaaab, RZ ;  /* 0x2aaaaaab07007827 */ /* 0x000fc800078e02ff */
[----:B--2---:R-:W-:Y:S01]  /*0090*/  IMAD.WIDE R2, R7, 0x4, R2 ;  /* 0x0000000407027825 */ /* 0x004fe200078e0202 */
[----:B------:R-:W-:-:S04]  /*00a0*/  SHF.R.U32.HI R9, RZ, 0x1f, R0 ;  /* 0x0000001fff097819 */ /* 0x000fc80000011600 */
[CC--:B------:R-:W-:Y:S02]  /*00b0*/  LEA.HI R6, R0.reuse, R9.reuse, RZ, 0x18 ;  /* 0x0000000900067211 */ /* 0x0c0fe400078fc0ff */
[----:B------:R-:W-:Y:S02]  /*00c0*/  LEA.HI.SX32 R9, R0, R9, 0x16 ;  /* 0x0000000900097211 */ /* 0x000fe400078fb2ff */
[----:B------:R-:W2:Y:S01]  /*00d0*/  LDG.E R0, desc[UR4][R2.64] ;  /* 0x0000000402007981 */ /* 0x000ea2000c1e1900 */
[----:B------:R-:W-:-:S04]  /*00e0*/  IMAD R6, R6, -0x600, R7 ;  /* 0xfffffa0006067824 */ /* 0x000fc800078e0207 */
[----:B------:R-:W-:-:S04]  /*00f0*/  IMAD R9, R9, 0x600, R6 ;  /* 0x0000060009097824 */ /* 0x000fc800078e0206 */
[----:B----4-:R-:W-:-:S06]  /*0100*/  IMAD.WIDE R4, R9, 0x4, R4 ;  /* 0x0000000409047825 */ /* 0x010fcc00078e0204 */
[----:B------:R-:W3:Y:S01]  /*0110*/  LDG.E.EL R4, desc[UR4][R4.64] ;  /* 0x0000000404047981 */ /* 0x000ee2000c2e1900 */
[----:B--2---:R-:W-:-:S04]  /*0120*/  FADD R6, RZ, -R0 ;  /* 0x80000000ff067221 */ /* 0x004fc80000000000 */
[----:B------:R-:W-:-:S05]  /*0130*/  FMUL R6, R6, 1.4426950216293334961 ;  /* 0x3fb8aa3b06067820 */ /* 0x000fca0000400000 */
[----:B------:R-:W-:Y:S01]  /*0140*/  FSETP.GEU.AND P0, PT, R6, -126, PT ;  /* 0xc2fc00000600780b */ /* 0x000fe20003f0e000 */
[----:B---3--:R-:W-:-:S04]  /*0150*/  FADD R7, RZ, -R4 ;  /* 0x80000004ff077221 */ /* 0x008fc80000000000 */
[----:B------:R-:W-:-:S05]  /*0160*/  FMUL R8, R7, 1.4426950216293334961 ;  /* 0x3fb8aa3b07087820 */ /* 0x000fca0000400000 */
[----:B------:R-:W-:-:S03]  /*0170*/  FSETP.GEU.AND P1, PT, R8, -126, PT ;  /* 0xc2fc00000800780b */ /* 0x000fc60003f2e000 */
[----:B------:R-:W-:-:S04]  /*0180*/  @!P0 FMUL R6, R6, 0.5 ;  /* 0x3f00000006068820 */ /* 0x000fc80000400000 */
[----:B------:R-:W1:Y:S06]  /*0190*/  MUFU.EX2 R7, R6 ;  /* 0x0000000600077308 */ /* 0x000e6c0000000800 */
[----:B------:R-:W-:-:S04]  /*01a0*/  @!P1 FMUL R8, R8, 0.5 ;  /* 0x3f00000008089820 */ /* 0x000fc80000400000 */
[----:B------:R-:W2:Y:S01]  /*01b0*/  MUFU.EX2 R9, R8 ;  /* 0x0000000800097308 */ /* 0x000ea20000000800 */
[----:B-1----:R-:W-:-:S04]  /*01c0*/  @!P0 FMUL R7, R7, R7 ;  /* 0x0000000707078220 */ /* 0x002fc80000400000 */
[----:B------:R-:W-:-:S05]  /*01d0*/  FADD R7, R7, 1 ;  /* 0x3f80000007077421 */ /* 0x000fca0000000000 */
[----:B------:R-:W-:Y:S01]  /*01e0*/  FSETP.GT.AND P0, PT, R7, 8.50705917302346158658e+37, PT ;  /* 0x7e8000000700780b */ /* 0x000fe20003f04000 */
[----:B--2---:R-:W-:-:S04]  /*01f0*/  @!P1 FMUL R9, R9, R9 ;  /* 0x0000000909099220 */ /* 0x004fc80000400000 */
[----:B------:R-:W-:-:S05]  /*0200*/  FADD R9, R9, 1 ;  /* 0x3f80000009097421 */ /* 0x000fca0000000000 */
[----:B------:R-:W-:-:S03]  /*0210*/  FSETP.GT.AND P1, PT, R9, 8.50705917302346158658e+37, PT ;  /* 0x7e8000000900780b */ /* 0x000fc60003f24000 */
[----:B------:R-:W-:Y:S01]  /*0220*/  @P0 FMUL R7, R7, 0.25 ;  /* 0x3e80000007070820 */ /* 0x000fe20000400000 */
[----:B------:R-:W-:-:S05]  /*0230*/  HFMA2.MMA R6, -RZ, RZ, 1.625, 0 ;  /* 0x3e800000ff067435 */ /* 0x000fca00000001ff */
[----:B------:R-:W1:Y:S04]  /*0240*/  MUFU.RCP R7, R7 ;  /* 0x0000000700077308 */ /* 0x000e680000001000 */
[----:B------:R-:W-:Y:S01]  /*0250*/  @P1 FMUL R9, R9, 0.25 ;  /* 0x3e80000009091820 */ /* 0x000fe20000400000 */
[----:B------:R-:W-:-:S05]  /*0260*/  FSEL R4, R6, 1, P0 ;  /* 0x3f80000006047808 */ /* 0x000fca0000000000 */
[----:B------:R-:W2:Y:S01]  /*0270*/  MUFU.RCP R9, R9 ;  /* 0x0000000900097308 */ /* 0x000ea20000001000 */
[----:B-1----:R-:W-:Y:S01]  /*0280*/  FMUL R5, R7, R4 ;  /* 0x0000000407057220 */ /* 0x002fe20000400000 */
[----:B------:R-:W-:-:S03]  /*0290*/  FSEL R4, R6, 1, P1 ;  /* 0x3f80000006047808 */ /* 0x000fc60000800000 */
[----:B------:R-:W-:Y:S02]  /*02a0*/  FMUL R5, R0, R5 ;  /* 0x0000000500057220 */ /* 0x000fe40000400000 */
[----:B--2---:R-:W-:-:S04]  /*02b0*/  FMUL R4, R9, R4 ;  /* 0x0000000409047220 */ /* 0x004fc80000400000 */
[----:B------:R-:W-:-:S05]  /*02c0*/  FMUL R5, R5, R4 ;  /* 0x0000000405057220 */ /* 0x000fca0000400000 */
[----:B------:R-:W-:Y:S01]  /*02d0*/  STG.E desc[UR4][R2.64], R5 ;  /* 0x0000000502007986 */ /* 0x000fe2000c101904 */
[----:B------:R-:W-:Y:S05]  /*02e0*/  EXIT ;  /* 0x000000000000794d */ /* 0x000fea0003800000 */
.L_x_0:
[----:B------:R-:W-:-:S00]  /*02f0*/  BRA `(.L_x_0) ;  /* 0xfffffffc00fc7947 */ /* 0x000fc0000383ffff */
[----:B------:R-:W-:-:S00]  /*0300*/  NOP ;  /* 0x0000000000007918 */ /* 0x000fc00000000000 */
[----:B------:R-:W-:-:S00]  /*0310*/  NOP ;  /* 0x0000000000007918 */ /* 0x000fc00000000000 */
[----:B------:R-:W-:-:S00]  /*0320*/  NOP ;  /* 0x0000000000007918 */ /* 0x000fc00000000000 */
[----:B------:R-:W-:-:S00]  /*0330*/  NOP ;  /* 0x0000000000007918 */ /* 0x000fc00000000000 */
[----:B------:R-:W-:-:S00]  /*0340*/  NOP ;  /* 0x0000000000007918 */ /* 0x000fc00000000000 */
[----:B------:R-:W-:-:S00]  /*0350*/  NOP ;  /* 0x0000000000007918 */ /* 0x000fc00000000000 */
[----:B------:R-:W-:-:S00]  /*0360*/  NOP ;  /* 0x0000000000007918 */ /* 0x000fc00000000000 */
[----:B------:R-:W-:-:S00]  /*0370*/  NOP ;  /* 0x0000000000007918 */ /* 0x000fc00000000000 */
.L_x_1:


//--------------------- .nv.constant0.triton_poi_fused_mul_sigmoid_46 --------------------------
	.section	.nv.constant0.triton_poi_fused_mul_sigmoid_46,"a",@progbits
	.sectionflags	@""
	.align	4
.nv.constant0.triton_poi_fused_mul_sigmoid_46:
	.zero		548
